//
// Generated by NVIDIA NVVM Compiler
//
// Compiler Build ID: CL-36424714
// Cuda compilation tools, release 13.0, V13.0.88
// Based on NVVM 20.0.0
//

.version 9.0
.target sm_100
.address_size 64

	// .globl	_Z16vector_add_naivePiS_S_i

.visible .entry _Z16vector_add_naivePiS_S_i(
	.param .u64 .ptr .align 1 _Z16vector_add_naivePiS_S_i_param_0,
	.param .u64 .ptr .align 1 _Z16vector_add_naivePiS_S_i_param_1,
	.param .u64 .ptr .align 1 _Z16vector_add_naivePiS_S_i_param_2,
	.param .u32 _Z16vector_add_naivePiS_S_i_param_3
)
{
	.reg .pred 	%p<2>;
	.reg .b32 	%r<9>;
	.reg .b64 	%rd<11>;

	ld.param.u64 	%rd1, [_Z16vector_add_naivePiS_S_i_param_0];
	ld.param.u64 	%rd2, [_Z16vector_add_naivePiS_S_i_param_1];
	ld.param.u64 	%rd3, [_Z16vector_add_naivePiS_S_i_param_2];
	ld.param.u32 	%r2, [_Z16vector_add_naivePiS_S_i_param_3];
	mov.u32 	%r3, %ctaid.x;
	mov.u32 	%r4, %ntid.x;
	mov.u32 	%r5, %tid.x;
	mad.lo.s32 	%r1, %r3, %r4, %r5;
	setp.ge.s32 	%p1, %r1, %r2;
	@%p1 bra 	$L__BB0_2;
	cvta.to.global.u64 	%rd4, %rd1;
	cvta.to.global.u64 	%rd5, %rd2;
	cvta.to.global.u64 	%rd6, %rd3;
	mul.wide.s32 	%rd7, %r1, 4;
	add.s64 	%rd8, %rd4, %rd7;
	ld.global.u32 	%r6, [%rd8];
	add.s64 	%rd9, %rd5, %rd7;
	ld.global.u32 	%r7, [%rd9];
	add.s32 	%r8, %r7, %r6;
	add.s64 	%rd10, %rd6, %rd7;
	st.global.u32 	[%rd10], %r8;
$L__BB0_2:
	ret;

}
	// .globl	_Z20vector_add_optimizedPiS_S_i
.visible .entry _Z20vector_add_optimizedPiS_S_i(
	.param .u64 .ptr .align 1 _Z20vector_add_optimizedPiS_S_i_param_0,
	.param .u64 .ptr .align 1 _Z20vector_add_optimizedPiS_S_i_param_1,
	.param .u64 .ptr .align 1 _Z20vector_add_optimizedPiS_S_i_param_2,
	.param .u32 _Z20vector_add_optimizedPiS_S_i_param_3
)
{
	.reg .pred 	%p<7>;
	.reg .b32 	%r<46>;
	.reg .b64 	%rd<25>;

	ld.param.u64 	%rd4, [_Z20vector_add_optimizedPiS_S_i_param_0];
	ld.param.u64 	%rd5, [_Z20vector_add_optimizedPiS_S_i_param_1];
	ld.param.u64 	%rd6, [_Z20vector_add_optimizedPiS_S_i_param_2];
	ld.param.u32 	%r12, [_Z20vector_add_optimizedPiS_S_i_param_3];
	cvta.to.global.u64 	%rd1, %rd6;
	cvta.to.global.u64 	%rd2, %rd5;
	cvta.to.global.u64 	%rd3, %rd4;
	mov.u32 	%r13, %ctaid.x;
	mov.u32 	%r14, %ntid.x;
	mov.u32 	%r15, %tid.x;
	mad.lo.s32 	%r44, %r13, %r14, %r15;
	mov.u32 	%r16, %nctaid.x;
	mul.lo.s32 	%r2, %r16, %r14;
	setp.ge.s32 	%p1, %r44, %r12;
	@%p1 bra 	$L__BB1_7;
	add.s32 	%r17, %r44, %r2;
	max.s32 	%r18, %r12, %r17;
	setp.lt.s32 	%p2, %r17, %r12;
	selp.u32 	%r19, 1, 0, %p2;
	add.s32 	%r20, %r17, %r19;
	sub.s32 	%r21, %r18, %r20;
	div.u32 	%r22, %r21, %r2;
	add.s32 	%r3, %r22, %r19;
	and.b32  	%r23, %r3, 3;
	setp.eq.s32 	%p3, %r23, 3;
	@%p3 bra 	$L__BB1_4;
	add.s32 	%r24, %r3, 1;
	and.b32  	%r25, %r24, 3;
	neg.s32 	%r42, %r25;
$L__BB1_3:
	.pragma "nounroll";
	mul.wide.s32 	%rd7, %r44, 4;
	add.s64 	%rd8, %rd1, %rd7;
	add.s64 	%rd9, %rd2, %rd7;
	add.s64 	%rd10, %rd3, %rd7;
	ld.global.u32 	%r26, [%rd10];
	ld.global.u32 	%r27, [%rd9];
	add.s32 	%r28, %r27, %r26;
	st.global.u32 	[%rd8], %r28;
	add.s32 	%r44, %r44, %r2;
	add.s32 	%r42, %r42, 1;
	setp.ne.s32 	%p4, %r42, 0;
	@%p4 bra 	$L__BB1_3;
$L__BB1_4:
	setp.lt.u32 	%p5, %r3, 3;
	@%p5 bra 	$L__BB1_7;
	mul.wide.s32 	%rd15, %r2, 4;
	shl.b32 	%r41, %r2, 2;
$L__BB1_6:
	mul.wide.s32 	%rd11, %r44, 4;
	add.s64 	%rd12, %rd3, %rd11;
	ld.global.u32 	%r29, [%rd12];
	add.s64 	%rd13, %rd2, %rd11;
	ld.global.u32 	%r30, [%rd13];
	add.s32 	%r31, %r30, %r29;
	add.s64 	%rd14, %rd1, %rd11;
	st.global.u32 	[%rd14], %r31;
	add.s64 	%rd16, %rd12, %rd15;
	ld.global.u32 	%r32, [%rd16];
	add.s64 	%rd17, %rd13, %rd15;
	ld.global.u32 	%r33, [%rd17];
	add.s32 	%r34, %r33, %r32;
	add.s64 	%rd18, %rd14, %rd15;
	st.global.u32 	[%rd18], %r34;
	add.s64 	%rd19, %rd16, %rd15;
	ld.global.u32 	%r35, [%rd19];
	add.s64 	%rd20, %rd17, %rd15;
	ld.global.u32 	%r36, [%rd20];
	add.s32 	%r37, %r36, %r35;
	add.s64 	%rd21, %rd18, %rd15;
	st.global.u32 	[%rd21], %r37;
	add.s64 	%rd22, %rd19, %rd15;
	ld.global.u32 	%r38, [%rd22];
	add.s64 	%rd23, %rd20, %rd15;
	ld.global.u32 	%r39, [%rd23];
	add.s32 	%r40, %r39, %r38;
	add.s64 	%rd24, %rd21, %rd15;
	st.global.u32 	[%rd24], %r40;
	add.s32 	%r44, %r41, %r44;
	setp.lt.s32 	%p6, %r44, %r12;
	@%p6 bra 	$L__BB1_6;
$L__BB1_7:
	ret;

}


// ===== COMPILED SASS (sm_100) =====

	.target	sm_100

	.elftype	@"ET_EXEC"


//--------------------- .note.nv.tkinfo           --------------------------
	.section	.note.nv.tkinfo,"",@"SHT_NOTE"
	.sectionflags	@"SHF_NOTE_NV_TKINFO"
	.tkinfo
        /*0018*/ 	.word	0x00000002
        /*0030*/ 	.string	""
        /*0030*/ 	.string	"ptxas"
        /*0030*/ 	.string	"Cuda compilation tools, release 13.0, V13.0.88"
        /*0030*/ 	.string	"Build cuda_13.0.r13.0/compiler.36424714_0"
        /*0030*/ 	.string	"-arch sm_100 -m 64 "



//--------------------- .note.nv.cuinfo           --------------------------
	.section	.note.nv.cuinfo,"",@"SHT_NOTE"
	.sectionflags	@"SHF_NOTE_NV_CUINFO"
        /*0018*/ 	.short	0x0002
        /*001a*/ 	.short	0x0064
        /*001c*/ 	.short	0x0082
	.zero		2


//--------------------- .nv.info                  --------------------------
	.section	.nv.info,"",@"SHT_CUDA_INFO"
	.align	4


	//----- nvinfo : EIATTR_REGCOUNT
	.align		4
        /*0000*/ 	.byte	0x04, 0x2f
        /*0002*/ 	.short	(.L_1 - .L_0)
	.align		4
.L_0:
        /*0004*/ 	.word	index@(_Z16vector_add_naivePiS_S_i)
        /*0008*/ 	.word	0x0000000c


	//----- nvinfo : EIATTR_FRAME_SIZE
	.align		4
.L_1:
        /*000c*/ 	.byte	0x04, 0x11
        /*000e*/ 	.short	(.L_3 - .L_2)
	.align		4
.L_2:
        /*0010*/ 	.word	index@(_Z16vector_add_naivePiS_S_i)
        /*0014*/ 	.word	0x00000000


	//----- nvinfo : EIATTR_REGCOUNT
	.align		4
.L_3:
        /*0018*/ 	.byte	0x04, 0x2f
        /*001a*/ 	.short	(.L_5 - .L_4)
	.align		4
.L_4:
        /*001c*/ 	.word	index@(_Z20vector_add_optimizedPiS_S_i)
        /*0020*/ 	.word	0x0000001a


	//----- nvinfo : EIATTR_FRAME_SIZE
	.align		4
.L_5:
        /*0024*/ 	.byte	0x04, 0x11
        /*0026*/ 	.short	(.L_7 - .L_6)
	.align		4
.L_6:
        /*0028*/ 	.word	index@(_Z20vector_add_optimizedPiS_S_i)
        /*002c*/ 	.word	0x00000000


	//----- nvinfo : EIATTR_MIN_STACK_SIZE
	.align		4
.L_7:
        /*0030*/ 	.byte	0x04, 0x12
        /*0032*/ 	.short	(.L_9 - .L_8)
	.align		4
.L_8:
        /*0034*/ 	.word	index@(_Z20vector_add_optimizedPiS_S_i)
        /*0038*/ 	.word	0x00000000


	//----- nvinfo : EIATTR_MIN_STACK_SIZE
	.align		4
.L_9:
        /*003c*/ 	.byte	0x04, 0x12
        /*003e*/ 	.short	(.L_11 - .L_10)
	.align		4
.L_10:
        /*0040*/ 	.word	index@(_Z16vector_add_naivePiS_S_i)
        /*0044*/ 	.word	0x00000000
.L_11:


//--------------------- .nv.compat                --------------------------
	.section	.nv.compat,"",@"SHT_CUDA_COMPAT_INFO"
	.align	4
        /*0000*/ 	.byte	0x02, 0x09, 0x00, 0x00, 0x02, 0x02, 0x01, 0x00, 0x02, 0x05, 0x05, 0x00, 0x03, 0x07, 0x01, 0x01
        /*0010*/ 	.byte	0x02, 0x03, 0x00, 0x00, 0x02, 0x06, 0x01, 0x00, 0x04, 0x0b, 0x08, 0x00, 0x09, 0x00, 0x00, 0x00
        /*0020*/ 	.byte	0x00, 0x00, 0x00, 0x00


//--------------------- .nv.info._Z20vector_add_optimizedPiS_S_i --------------------------
	.section	.nv.info._Z20vector_add_optimizedPiS_S_i,"",@"SHT_CUDA_INFO"
	.sectionflags	@""
	.align	4


	//----- nvinfo : EIATTR_CUDA_API_VERSION
	.align		4
        /*0000*/ 	.byte	0x04, 0x37
        /*0002*/ 	.short	(.L_13 - .L_12)
.L_12:
        /*0004*/ 	.word	0x00000082


	//----- nvinfo : EIATTR_KPARAM_INFO
	.align		4
.L_13:
        /*0008*/ 	.byte	0x04, 0x17
        /*000a*/ 	.short	(.L_15 - .L_14)
.L_14:
        /*000c*/ 	.word	0x00000000
        /*0010*/ 	.short	0x0003
        /*0012*/ 	.short	0x0018
        /*0014*/ 	.byte	0x00, 0xf0, 0x11, 0x00


	//----- nvinfo : EIATTR_KPARAM_INFO
	.align		4
.L_15:
        /*0018*/ 	.byte	0x04, 0x17
        /*001a*/ 	.short	(.L_17 - .L_16)
.L_16:
        /*001c*/ 	.word	0x00000000
        /*0020*/ 	.short	0x0002
        /*0022*/ 	.short	0x0010
        /*0024*/ 	.byte	0x00, 0xf5, 0x21, 0x00


	//----- nvinfo : EIATTR_KPARAM_INFO
	.align		4
.L_17:
        /*0028*/ 	.byte	0x04, 0x17
        /*002a*/ 	.short	(.L_19 - .L_18)
.L_18:
        /*002c*/ 	.word	0x00000000
        /*0030*/ 	.short	0x0001
        /*0032*/ 	.short	0x0008
        /*0034*/ 	.byte	0x00, 0xf5, 0x21, 0x00


	//----- nvinfo : EIATTR_KPARAM_INFO
	.align		4
.L_19:
        /*0038*/ 	.byte	0x04, 0x17
        /*003a*/ 	.short	(.L_21 - .L_20)
.L_20:
        /*003c*/ 	.word	0x00000000
        /*0040*/ 	.short	0x0000
        /*0042*/ 	.short	0x0000
        /*0044*/ 	.byte	0x00, 0xf5, 0x21, 0x00


	//----- nvinfo : EIATTR_SPARSE_MMA_MASK
	.align		4
.L_21:
        /*0048*/ 	.byte	0x03, 0x50
        /*004a*/ 	.short	0x0000


	//----- nvinfo : EIATTR_MAXREG_COUNT
	.align		4
        /*004c*/ 	.byte	0x03, 0x1b
        /*004e*/ 	.short	0x00ff


	//----- nvinfo : EIATTR_MERCURY_ISA_VERSION
	.align		4
        /*0050*/ 	.byte	0x03, 0x5f
        /*0052*/ 	.short	0x0101


	//----- nvinfo : EIATTR_VRC_CTA_INIT_COUNT
	.align		4
        /*0054*/ 	.byte	0x02, 0x4a
	.zero		1
	.zero		1


	//----- nvinfo : EIATTR_EXIT_INSTR_OFFSETS
	.align		4
        /*0058*/ 	.byte	0x04, 0x1c
        /*005a*/ 	.short	(.L_23 - .L_22)


	//   ....[0]....
.L_22:
        /*005c*/ 	.word	0x00000090


	//   ....[1]....
        /*0060*/ 	.word	0x000003a0


	//   ....[2]....
        /*0064*/ 	.word	0x000005d0


	//----- nvinfo : EIATTR_CRS_STACK_SIZE
	.align		4
.L_23:
        /*0068*/ 	.byte	0x04, 0x1e
        /*006a*/ 	.short	(.L_25 - .L_24)
.L_24:
        /*006c*/ 	.word	0x00000000


	//----- nvinfo : EIATTR_CBANK_PARAM_SIZE
	.align		4
.L_25:
        /*0070*/ 	.byte	0x03, 0x19
        /*0072*/ 	.short	0x001c


	//----- nvinfo : EIATTR_PARAM_CBANK
	.align		4
        /*0074*/ 	.byte	0x04, 0x0a
        /*0076*/ 	.short	(.L_27 - .L_26)
	.align		4
.L_26:
        /*0078*/ 	.word	index@(.nv.constant0._Z20vector_add_optimizedPiS_S_i)
        /*007c*/ 	.short	0x0380
        /*007e*/ 	.short	0x001c


	//----- nvinfo : EIATTR_SW_WAR
	.align		4
.L_27:
        /*0080*/ 	.byte	0x04, 0x36
        /*0082*/ 	.short	(.L_29 - .L_28)
.L_28:
        /*0084*/ 	.word	0x00000008
.L_29:


//--------------------- .nv.info._Z16vector_add_naivePiS_S_i --------------------------
	.section	.nv.info._Z16vector_add_naivePiS_S_i,"",@"SHT_CUDA_INFO"
	.sectionflags	@""
	.align	4


	//----- nvinfo : EIATTR_CUDA_API_VERSION
	.align		4
        /*0000*/ 	.byte	0x04, 0x37
        /*0002*/ 	.short	(.L_31 - .L_30)
.L_30:
        /*0004*/ 	.word	0x00000082


	//----- nvinfo : EIATTR_KPARAM_INFO
	.align		4
.L_31:
        /*0008*/ 	.byte	0x04, 0x17
        /*000a*/ 	.short	(.L_33 - .L_32)
.L_32:
        /*000c*/ 	.word	0x00000000
        /*0010*/ 	.short	0x0003
        /*0012*/ 	.short	0x0018
        /*0014*/ 	.byte	0x00, 0xf0, 0x11, 0x00


	//----- nvinfo : EIATTR_KPARAM_INFO
	.align		4
.L_33:
        /*0018*/ 	.byte	0x04, 0x17
        /*001a*/ 	.short	(.L_35 - .L_34)
.L_34:
        /*001c*/ 	.word	0x00000000
        /*0020*/ 	.short	0x0002
        /*0022*/ 	.short	0x0010
        /*0024*/ 	.byte	0x00, 0xf5, 0x21, 0x00


	//----- nvinfo : EIATTR_KPARAM_INFO
	.align		4
.L_35:
        /*0028*/ 	.byte	0x04, 0x17
        /*002a*/ 	.short	(.L_37 - .L_36)
.L_36:
        /*002c*/ 	.word	0x00000000
        /*0030*/ 	.short	0x0001
        /*0032*/ 	.short	0x0008
        /*0034*/ 	.byte	0x00, 0xf5, 0x21, 0x00


	//----- nvinfo : EIATTR_KPARAM_INFO
	.align		4
.L_37:
        /*0038*/ 	.byte	0x04, 0x17
        /*003a*/ 	.short	(.L_39 - .L_38)
.L_38:
        /*003c*/ 	.word	0x00000000
        /*0040*/ 	.short	0x0000
        /*0042*/ 	.short	0x0000
        /*0044*/ 	.byte	0x00, 0xf5, 0x21, 0x00


	//----- nvinfo : EIATTR_SPARSE_MMA_MASK
	.align		4
.L_39:
        /*0048*/ 	.byte	0x03, 0x50
        /*004a*/ 	.short	0x0000


	//----- nvinfo : EIATTR_MAXREG_COUNT
	.align		4
        /*004c*/ 	.byte	0x03, 0x1b
        /*004e*/ 	.short	0x00ff


	//----- nvinfo : EIATTR_MERCURY_ISA_VERSION
	.align		4
        /*0050*/ 	.byte	0x03, 0x5f
        /*0052*/ 	.short	0x0101


	//----- nvinfo : EIATTR_VRC_CTA_INIT_COUNT
	.align		4
        /*0054*/ 	.byte	0x02, 0x4a
	.zero		1
	.zero		1


	//----- nvinfo : EIATTR_EXIT_INSTR_OFFSETS
	.align		4
        /*0058*/ 	.byte	0x04, 0x1c
        /*005a*/ 	.short	(.L_41 - .L_40)


	//   ....[0]....
.L_40:
        /*005c*/ 	.word	0x00000070


	//   ....[1]....
        /*0060*/ 	.word	0x00000130


	//----- nvinfo : EIATTR_CBANK_PARAM_SIZE
	.align		4
.L_41:
        /*0064*/ 	.byte	0x03, 0x19
        /*0066*/ 	.short	0x001c


	//----- nvinfo : EIATTR_PARAM_CBANK
	.align		4
        /*0068*/ 	.byte	0x04, 0x0a
        /*006a*/ 	.short	(.L_43 - .L_42)
	.align		4
.L_42:
        /*006c*/ 	.word	index@(.nv.constant0._Z16vector_add_naivePiS_S_i)
        /*0070*/ 	.short	0x0380
        /*0072*/ 	.short	0x001c


	//----- nvinfo : EIATTR_SW_WAR
	.align		4
.L_43:
        /*0074*/ 	.byte	0x04, 0x36
        /*0076*/ 	.short	(.L_45 - .L_44)
.L_44:
        /*0078*/ 	.word	0x00000008
.L_45:


//--------------------- .nv.callgraph             --------------------------
	.section	.nv.callgraph,"",@"SHT_CUDA_CALLGRAPH"
	.align	4
	.sectionentsize	8
	.align		4
        /*0000*/ 	.word	0x00000000
	.align		4
        /*0004*/ 	.word	0xffffffff
	.align		4
        /*0008*/ 	.word	0x00000000
	.align		4
        /*000c*/ 	.word	0xfffffffe
	.align		4
        /*0010*/ 	.word	0x00000000
	.align		4
        /*0014*/ 	.word	0xfffffffd
	.align		4
        /*0018*/ 	.word	0x00000000
	.align		4
        /*001c*/ 	.word	0xfffffffc


//--------------------- .text._Z20vector_add_optimizedPiS_S_i --------------------------
	.section	.text._Z20vector_add_optimizedPiS_S_i,"ax",@progbits
	.align	128
        .global         _Z20vector_add_optimizedPiS_S_i
        .type           _Z20vector_add_optimizedPiS_S_i,@function
        .size           _Z20vector_add_optimizedPiS_S_i,(.L_x_6 - _Z20vector_add_optimizedPiS_S_i)
        .other          _Z20vector_add_optimizedPiS_S_i,@"STO_CUDA_ENTRY STV_DEFAULT"
_Z20vector_add_optimizedPiS_S_i:
.text._Z20vector_add_optimizedPiS_S_i:
[----:B------:R-:W-:Y:S01]  /*0000*/  LDC R1, c[0x0][0x37c] ;  /* 0x0000df00ff017b82 */ /* 0x000fe20000000800 */
[----:B------:R-:W0:Y:S07]  /*0010*/  S2R R3, SR_TID.X ;  /* 0x0000000000037919 */ /* 0x000e2e0000002100 */
[----:B------:R-:W0:Y:S01]  /*0020*/  S2UR UR4, SR_CTAID.X ;  /* 0x00000000000479c3 */ /* 0x000e220000002500 */
[----:B------:R-:W1:Y:S07]  /*0030*/  LDCU UR6, c[0x0][0x398] ;  /* 0x00007300ff0677ac */ /* 0x000e6e0008000800 */
[----:B------:R-:W0:Y:S01]  /*0040*/  LDC R0, c[0x0][0x360] ;  /* 0x0000d800ff007b82 */ /* 0x000e220000000800 */
[----:B------:R-:W2:Y:S01]  /*0050*/  LDCU UR5, c[0x0][0x370] ;  /* 0x00006e00ff0577ac */ /* 0x000ea20008000800 */
[----:B0-----:R-:W-:-:S02]  /*0060*/  IMAD R3, R0, UR4, R3 ;  /* 0x0000000400037c24 */ /* 0x001fc4000f8e0203 */
[----:B--2---:R-:W-:-:S03]  /*0070*/  IMAD R0, R0, UR5, RZ ;  /* 0x0000000500007c24 */ /* 0x004fc6000f8e02ff */
[----:B-1----:R-:W-:-:S13]  /*0080*/  ISETP.GE.AND P0, PT, R3, UR6, PT ;  /* 0x0000000603007c0c */ /* 0x002fda000bf06270 */
[----:B------:R-:W-:Y:S05]  /*0090*/  @P0 EXIT ;  /* 0x000000000000094d */ /* 0x000fea0003800000 */
[----:B------:R-:W0:Y:S01]  /*00a0*/  I2F.U32.RP R8, R0 ;  /* 0x0000000000087306 */ /* 0x000e220000209000 */
[C---:B------:R-:W-:Y:S01]  /*00b0*/  IMAD.IADD R2, R0.reuse, 0x1, R3 ;  /* 0x0000000100027824 */ /* 0x040fe200078e0203 */
[----:B------:R-:W-:Y:S01]  /*00c0*/  IADD3 R9, PT, PT, RZ, -R0, RZ ;  /* 0x80000000ff097210 */ /* 0x000fe20007ffe0ff */
[----:B------:R-:W1:Y:S01]  /*00d0*/  LDCU.64 UR4, c[0x0][0x358] ;  /* 0x00006b00ff0477ac */ /* 0x000e620008000a00 */
[----:B------:R-:W-:Y:S01]  /*00e0*/  ISETP.NE.U32.AND P2, PT, R0, RZ, PT ;  /* 0x000000ff0000720c */ /* 0x000fe20003f45070 */
[----:B------:R-:W-:Y:S01]  /*00f0*/  BSSY.RECONVERGENT B0, `(.L_x_0) ;  /* 0x000002a000007945 */ /* 0x000fe20003800200 */
[C---:B------:R-:W-:Y:S02]  /*0100*/  ISETP.GE.AND P0, PT, R2.reuse, UR6, PT ;  /* 0x0000000602007c0c */ /* 0x040fe4000bf06270 */
[----:B------:R-:W-:Y:S02]  /*0110*/  VIMNMX R7, PT, PT, R2, UR6, !PT ;  /* 0x0000000602077c48 */ /* 0x000fe4000ffe0100 */
[----:B------:R-:W-:-:S04]  /*0120*/  SEL R6, RZ, 0x1, P0 ;  /* 0x00000001ff067807 */ /* 0x000fc80000000000 */
[----:B------:R-:W-:Y:S01]  /*0130*/  IADD3 R7, PT, PT, R7, -R2, -R6 ;  /* 0x8000000207077210 */ /* 0x000fe20007ffe806 */
[----:B0-----:R-:W0:Y:S02]  /*0140*/  MUFU.RCP R8, R8 ;  /* 0x0000000800087308 */ /* 0x001e240000001000 */
[----:B0-----:R-:W-:-:S06]  /*0150*/  IADD3 R4, PT, PT, R8, 0xffffffe, RZ ;  /* 0x0ffffffe08047810 */ /* 0x001fcc0007ffe0ff */
[----:B------:R0:W2:Y:S02]  /*0160*/  F2I.FTZ.U32.TRUNC.NTZ R5, R4 ;  /* 0x0000000400057305 */ /* 0x0000a4000021f000 */
[----:B0-----:R-:W-:Y:S02]  /*0170*/  HFMA2 R4, -RZ, RZ, 0, 0 ;  /* 0x00000000ff047431 */ /* 0x001fe400000001ff */
[----:B--2---:R-:W-:-:S04]  /*0180*/  IMAD R9, R9, R5, RZ ;  /* 0x0000000509097224 */ /* 0x004fc800078e02ff */
[----:B------:R-:W-:-:S06]  /*0190*/  IMAD.HI.U32 R8, R5, R9, R4 ;  /* 0x0000000905087227 */ /* 0x000fcc00078e0004 */
[----:B------:R-:W-:-:S04]  /*01a0*/  IMAD.HI.U32 R5, R8, R7, RZ ;  /* 0x0000000708057227 */ /* 0x000fc800078e00ff */
[----:B------:R-:W-:-:S04]  /*01b0*/  IMAD.MOV R2, RZ, RZ, -R5 ;  /* 0x000000ffff027224 */ /* 0x000fc800078e0a05 */
[----:B------:R-:W-:-:S05]  /*01c0*/  IMAD R7, R0, R2, R7 ;  /* 0x0000000200077224 */ /* 0x000fca00078e0207 */
[----:B------:R-:W-:-:S13]  /*01d0*/  ISETP.GE.U32.AND P0, PT, R7, R0, PT ;  /* 0x000000000700720c */ /* 0x000fda0003f06070 */
[----:B------:R-:W-:Y:S02]  /*01e0*/  @P0 IADD3 R7, PT, PT, -R0, R7, RZ ;  /* 0x0000000700070210 */ /* 0x000fe40007ffe1ff */
[----:B------:R-:W-:Y:S02]  /*01f0*/  @P0 IADD3 R5, PT, PT, R5, 0x1, RZ ;  /* 0x0000000105050810 */ /* 0x000fe40007ffe0ff */
[----:B------:R-:W-:-:S13]  /*0200*/  ISETP.GE.U32.AND P1, PT, R7, R0, PT ;  /* 0x000000000700720c */ /* 0x000fda0003f26070 */
[----:B------:R-:W-:Y:S01]  /*0210*/  @P1 VIADD R5, R5, 0x1 ;  /* 0x0000000105051836 */ /* 0x000fe20000000000 */
[----:B------:R-:W-:-:S04]  /*0220*/  @!P2 LOP3.LUT R5, RZ, R0, RZ, 0x33, !PT ;  /* 0x00000000ff05a212 */ /* 0x000fc800078e33ff */
[----:B------:R-:W-:-:S04]  /*0230*/  IADD3 R2, PT, PT, R6, R5, RZ ;  /* 0x0000000506027210 */ /* 0x000fc80007ffe0ff */
[C---:B------:R-:W-:Y:S02]  /*0240*/  LOP3.LUT R4, R2.reuse, 0x3, RZ, 0xc0, !PT ;  /* 0x0000000302047812 */ /* 0x040fe400078ec0ff */
[----:B------:R-:W-:Y:S02]  /*0250*/  ISETP.GE.U32.AND P1, PT, R2, 0x3, PT ;  /* 0x000000030200780c */ /* 0x000fe40003f26070 */
[----:B------:R-:W-:-:S13]  /*0260*/  ISETP.NE.AND P0, PT, R4, 0x3, PT ;  /* 0x000000030400780c */ /* 0x000fda0003f05270 */
[----:B-1----:R-:W-:Y:S05]  /*0270*/  @!P0 BRA `(.L_x_1) ;  /* 0x0000000000448947 */ /* 0x002fea0003800000 */
[----:B------:R-:W0:Y:S01]  /*0280*/  LDC.64 R4, c[0x0][0x390] ;  /* 0x0000e400ff047b82 */ /* 0x000e220000000a00 */
[----:B------:R-:W-:-:S04]  /*0290*/  IADD3 R2, PT, PT, R2, 0x1, RZ ;  /* 0x0000000102027810 */ /* 0x000fc80007ffe0ff */
[----:B------:R-:W-:-:S03]  /*02a0*/  LOP3.LUT R2, R2, 0x3, RZ, 0xc0, !PT ;  /* 0x0000000302027812 */ /* 0x000fc600078ec0ff */
[----:B------:R-:W1:Y:S02]  /*02b0*/  LDC.64 R6, c[0x0][0x380] ;  /* 0x0000e000ff067b82 */ /* 0x000e640000000a00 */
[----:B------:R-:W-:-:S06]  /*02c0*/  IMAD.MOV R2, RZ, RZ, -R2 ;  /* 0x000000ffff027224 */ /* 0x000fcc00078e0a02 */
[----:B------:R-:W2:Y:S02]  /*02d0*/  LDC.64 R8, c[0x0][0x388] ;  /* 0x0000e200ff087b82 */ /* 0x000ea40000000a00 */
.L_x_2:
[----:B--2---:R-:W-:-:S04]  /*02e0*/  IMAD.WIDE R12, R3, 0x4, R8 ;  /* 0x00000004030c7825 */ /* 0x004fc800078e0208 */
[C---:B-1----:R-:W-:Y:S02]  /*02f0*/  IMAD.WIDE R14, R3.reuse, 0x4, R6 ;  /* 0x00000004030e7825 */ /* 0x042fe400078e0206 */
[----:B------:R-:W2:Y:S04]  /*0300*/  LDG.E R13, desc[UR4][R12.64] ;  /* 0x000000040c0d7981 */ /* 0x000ea8000c1e1900 */
[----:B------:R-:W2:Y:S01]  /*0310*/  LDG.E R14, desc[UR4][R14.64] ;  /* 0x000000040e0e7981 */ /* 0x000ea2000c1e1900 */
[----:B0--3--:R-:W-:Y:S01]  /*0320*/  IMAD.WIDE R10, R3, 0x4, R4 ;  /* 0x00000004030a7825 */ /* 0x009fe200078e0204 */
[----:B------:R-:W-:-:S03]  /*0330*/  IADD3 R2, PT, PT, R2, 0x1, RZ ;  /* 0x0000000102027810 */ /* 0x000fc60007ffe0ff */
[----:B------:R-:W-:Y:S01]  /*0340*/  IMAD.IADD R3, R0, 0x1, R3 ;  /* 0x0000000100037824 */ /* 0x000fe200078e0203 */
[----:B------:R-:W-:Y:S02]  /*0350*/  ISETP.NE.AND P0, PT, R2, RZ, PT ;  /* 0x000000ff0200720c */ /* 0x000fe40003f05270 */
[----:B--2---:R-:W-:-:S05]  /*0360*/  IADD3 R17, PT, PT, R14, R13, RZ ;  /* 0x0000000d0e117210 */ /* 0x004fca0007ffe0ff */
[----:B------:R3:W-:Y:S06]  /*0370*/  STG.E desc[UR4][R10.64], R17 ;  /* 0x000000110a007986 */ /* 0x0007ec000c101904 */
[----:B------:R-:W-:Y:S05]  /*0380*/  @P0 BRA `(.L_x_2) ;  /* 0xfffffffc00d40947 */ /* 0x000fea000383ffff */
.L_x_1:
[----:B------:R-:W-:Y:S05]  /*0390*/  BSYNC.RECONVERGENT B0 ;  /* 0x0000000000007941 */ /* 0x000fea0003800200 */
.L_x_0:
[----:B------:R-:W-:Y:S05]  /*03a0*/  @!P1 EXIT ;  /* 0x000000000000994d */ /* 0x000fea0003800000 */
.L_x_3:
[----:B------:R-:W3:Y:S08]  /*03b0*/  LDC.64 R4, c[0x0][0x380] ;  /* 0x0000e000ff047b82 */ /* 0x000ef00000000a00 */
[----:B------:R-:W0:Y:S01]  /*03c0*/  LDC.64 R6, c[0x0][0x388] ;  /* 0x0000e200ff067b82 */ /* 0x000e220000000a00 */
[----:B---3--:R-:W-:-:S07]  /*03d0*/  IMAD.WIDE R10, R3, 0x4, R4 ;  /* 0x00000004030a7825 */ /* 0x008fce00078e0204 */
[----:B------:R-:W1:Y:S01]  /*03e0*/  LDC.64 R4, c[0x0][0x390] ;  /* 0x0000e400ff047b82 */ /* 0x000e620000000a00 */
[----:B--2---:R-:W2:Y:S01]  /*03f0*/  LDG.E R2, desc[UR4][R10.64] ;  /* 0x000000040a027981 */ /* 0x004ea2000c1e1900 */
[----:B0-----:R-:W-:-:S05]  /*0400*/  IMAD.WIDE R12, R3, 0x4, R6 ;  /* 0x00000004030c7825 */ /* 0x001fca00078e0206 */
[----:B------:R-:W2:Y:S01]  /*0410*/  LDG.E R7, desc[UR4][R12.64] ;  /* 0x000000040c077981 */ /* 0x000ea2000c1e1900 */
[----:B-1----:R-:W-:-:S04]  /*0420*/  IMAD.WIDE R16, R3, 0x4, R4 ;  /* 0x0000000403107825 */ /* 0x002fc800078e0204 */
[----:B------:R-:W-:Y:S01]  /*0430*/  IMAD.WIDE R4, R0, 0x4, R10 ;  /* 0x0000000400047825 */ /* 0x000fe200078e020a */
[----:B--2---:R-:W-:-:S03]  /*0440*/  IADD3 R19, PT, PT, R2, R7, RZ ;  /* 0x0000000702137210 */ /* 0x004fc60007ffe0ff */
[C---:B------:R-:W-:Y:S02]  /*0450*/  IMAD.WIDE R6, R0.reuse, 0x4, R12 ;  /* 0x0000000400067825 */ /* 0x040fe400078e020c */
[----:B------:R0:W-:Y:S04]  /*0460*/  STG.E desc[UR4][R16.64], R19 ;  /* 0x0000001310007986 */ /* 0x0001e8000c101904 */
[----:B------:R-:W2:Y:S04]  /*0470*/  LDG.E R2, desc[UR4][R4.64] ;  /* 0x0000000404027981 */ /* 0x000ea8000c1e1900 */
[----:B------:R-:W2:Y:S01]  /*0480*/  LDG.E R15, desc[UR4][R6.64] ;  /* 0x00000004060f7981 */ /* 0x000ea2000c1e1900 */
[----:B------:R-:W-:-:S04]  /*0490*/  IMAD.WIDE R8, R0, 0x4, R16 ;  /* 0x0000000400087825 */ /* 0x000fc800078e0210 */
[----:B------:R-:W-:-:S04]  /*04a0*/  IMAD.WIDE R10, R0, 0x4, R4 ;  /* 0x00000004000a7825 */ /* 0x000fc800078e0204 */
[----:B------:R-:W-:Y:S01]  /*04b0*/  IMAD.WIDE R12, R0, 0x4, R6 ;  /* 0x00000004000c7825 */ /* 0x000fe200078e0206 */
[----:B--2---:R-:W-:-:S05]  /*04c0*/  IADD3 R21, PT, PT, R2, R15, RZ ;  /* 0x0000000f02157210 */ /* 0x004fca0007ffe0ff */
[----:B------:R1:W-:Y:S04]  /*04d0*/  STG.E desc[UR4][R8.64], R21 ;  /* 0x0000001508007986 */ /* 0x0003e8000c101904 */
[----:B------:R-:W2:Y:S04]  /*04e0*/  LDG.E R2, desc[UR4][R10.64] ;  /* 0x000000040a027981 */ /* 0x000ea8000c1e1900 */
[----:B------:R-:W2:Y:S01]  /*04f0*/  LDG.E R23, desc[UR4][R12.64] ;  /* 0x000000040c177981 */ /* 0x000ea2000c1e1900 */
[----:B------:R-:W-:-:S04]  /*0500*/  IMAD.WIDE R14, R0, 0x4, R8 ;  /* 0x00000004000e7825 */ /* 0x000fc800078e0208 */
[----:B------:R-:W-:-:S04]  /*0510*/  IMAD.WIDE R4, R0, 0x4, R10 ;  /* 0x0000000400047825 */ /* 0x000fc800078e020a */
[----:B------:R-:W-:-:S04]  /*0520*/  IMAD.WIDE R6, R0, 0x4, R12 ;  /* 0x0000000400067825 */ /* 0x000fc800078e020c */
[----:B--2---:R-:W-:-:S05]  /*0530*/  IMAD.IADD R23, R2, 0x1, R23 ;  /* 0x0000000102177824 */ /* 0x004fca00078e0217 */
[----:B------:R2:W-:Y:S04]  /*0540*/  STG.E desc[UR4][R14.64], R23 ;  /* 0x000000170e007986 */ /* 0x0005e8000c101904 */
[----:B------:R-:W1:Y:S04]  /*0550*/  LDG.E R4, desc[UR4][R4.64] ;  /* 0x0000000404047981 */ /* 0x000e68000c1e1900 */
[----:B------:R-:W1:Y:S01]  /*0560*/  LDG.E R7, desc[UR4][R6.64] ;  /* 0x0000000406077981 */ /* 0x000e62000c1e1900 */
[C---:B0-----:R-:W-:Y:S01]  /*0570*/  IMAD.WIDE R16, R0.reuse, 0x4, R14 ;  /* 0x0000000400107825 */ /* 0x041fe200078e020e */
[----:B------:R-:W-:-:S04]  /*0580*/  LEA R3, R0, R3, 0x2 ;  /* 0x0000000300037211 */ /* 0x000fc800078e10ff */
[----:B------:R-:W-:Y:S02]  /*0590*/  ISETP.GE.AND P0, PT, R3, UR6, PT ;  /* 0x0000000603007c0c */ /* 0x000fe4000bf06270 */
[----:B-1----:R-:W-:-:S05]  /*05a0*/  IADD3 R9, PT, PT, R4, R7, RZ ;  /* 0x0000000704097210 */ /* 0x002fca0007ffe0ff */
[----:B------:R2:W-:Y:S06]  /*05b0*/  STG.E desc[UR4][R16.64], R9 ;  /* 0x0000000910007986 */ /* 0x0005ec000c101904 */
[----:B------:R-:W-:Y:S05]  /*05c0*/  @!P0 BRA `(.L_x_3) ;  /* 0xfffffffc00788947 */ /* 0x000fea000383ffff */
[----:B------:R-:W-:Y:S05]  /*05d0*/  EXIT ;  /* 0x000000000000794d */ /* 0x000fea0003800000 */
.L_x_4:
[----:B------:R-:W-:-:S00]  /*05e0*/  BRA `(.L_x_4) ;  /* 0xfffffffc00fc7947 */ /* 0x000fc0000383ffff */
[----:B------:R-:W-:-:S00]  /*05f0*/  NOP ;  /* 0x0000000000007918 */ /* 0x000fc00000000000 */
        /* <DEDUP_REMOVED lines=8> */
.L_x_6:


//--------------------- .text._Z16vector_add_naivePiS_S_i --------------------------
	.section	.text._Z16vector_add_naivePiS_S_i,"ax",@progbits
	.align	128
        .global         _Z16vector_add_naivePiS_S_i
        .type           _Z16vector_add_naivePiS_S_i,@function
        .size           _Z16vector_add_naivePiS_S_i,(.L_x_7 - _Z16vector_add_naivePiS_S_i)
        .other          _Z16vector_add_naivePiS_S_i,@"STO_CUDA_ENTRY STV_DEFAULT"
_Z16vector_add_naivePiS_S_i:
.text._Z16vector_add_naivePiS_S_i:
[----:B------:R-:W-:Y:S01]  /*0000*/  LDC R1, c[0x0][0x37c] ;  /* 0x0000df00ff017b82 */ /* 0x000fe20000000800 */
[----:B------:R-:W0:Y:S07]  /*0010*/  S2R R0, SR_TID.X ;  /* 0x0000000000007919 */ /* 0x000e2e0000002100 */
[----:B------:R-:W0:Y:S01]  /*0020*/  S2UR UR4, SR_CTAID.X ;  /* 0x00000000000479c3 */ /* 0x000e220000002500 */
[----:B------:R-:W1:Y:S07]  /*0030*/  LDCU UR5, c[0x0][0x398] ;  /* 0x00007300ff0577ac */ /* 0x000e6e0008000800 */
[----:B------:R-:W0:Y:S02]  /*0040*/  LDC R9, c[0x0][0x360] ;  /* 0x0000d800ff097b82 */ /* 0x000e240000000800 */
[----:B0-----:R-:W-:-:S05]  /*0050*/  IMAD R9, R9, UR4, R0 ;  /* 0x0000000409097c24 */ /* 0x001fca000f8e0200 */
[----:B-1----:R-:W-:-:S13]  /*0060*/  ISETP.GE.AND P0, PT, R9, UR5, PT ;  /* 0x0000000509007c0c */ /* 0x002fda000bf06270 */
[----:B------:R-:W-:Y:S05]  /*0070*/  @P0 EXIT ;  /* 0x000000000000094d */ /* 0x000fea0003800000 */
[----:B------:R-:W0:Y:S01]  /*0080*/  LDC.64 R2, c[0x0][0x380] ;  /* 0x0000e000ff027b82 */ /* 0x000e220000000a00 */
[----:B------:R-:W1:Y:S07]  /*0090*/  LDCU.64 UR4, c[0x0][0x358] ;  /* 0x00006b00ff0477ac */ /* 0x000e6e0008000a00 */
[----:B------:R-:W2:Y:S08]  /*00a0*/  LDC.64 R4, c[0x0][0x388] ;  /* 0x0000e200ff047b82 */ /* 0x000eb00000000a00 */
[----:B------:R-:W3:Y:S01]  /*00b0*/  LDC.64 R6, c[0x0][0x390] ;  /* 0x0000e400ff067b82 */ /* 0x000ee20000000a00 */
[----:B0-----:R-:W-:-:S06]  /*00c0*/  IMAD.WIDE R2, R9, 0x4, R2 ;  /* 0x0000000409027825 */ /* 0x001fcc00078e0202 */
[----:B-1----:R-:W4:Y:S01]  /*00d0*/  LDG.E R2, desc[UR4][R2.64] ;  /* 0x0000000402027981 */ /* 0x002f22000c1e1900 */
[----:B--2---:R-:W-:-:S06]  /*00e0*/  IMAD.WIDE R4, R9, 0x4, R4 ;  /* 0x0000000409047825 */ /* 0x004fcc00078e0204 */
[----:B------:R-:W4:Y:S01]  /*00f0*/  LDG.E R5, desc[UR4][R4.64] ;  /* 0x0000000404057981 */ /* 0x000f22000c1e1900 */
[----:B---3--:R-:W-:Y:S01]  /*0100*/  IMAD.WIDE R6, R9, 0x4, R6 ;  /* 0x0000000409067825 */ /* 0x008fe200078e0206 */
[----:B----4-:R-:W-:-:S05]  /*0110*/  IADD3 R9, PT, PT, R2, R5, RZ ;  /* 0x0000000502097210 */ /* 0x010fca0007ffe0ff */
[----:B------:R-:W-:Y:S01]  /*0120*/  STG.E desc[UR4][R6.64], R9 ;  /* 0x0000000906007986 */ /* 0x000fe2000c101904 */
[----:B------:R-:W-:Y:S05]  /*0130*/  EXIT ;  /* 0x000000000000794d */ /* 0x000fea0003800000 */
.L_x_5:
        /* <DEDUP_REMOVED lines=12> */
.L_x_7:


//--------------------- .nv.shared.reserved.0     --------------------------
	.section	.nv.shared.reserved.0,"aw",@nobits
	.weak		__nv_reservedSMEM_offset_0_alias
	.size		__nv_reservedSMEM_offset_0_alias, 0, 64
	.other		__nv_reservedSMEM_offset_0_alias,@"STO_CUDA_RESERVED_SHARED STV_DEFAULT"
__nv_reservedSMEM_offset_0_alias:
	.zero		0
	.zero		64


//--------------------- .nv.constant0._Z20vector_add_optimizedPiS_S_i --------------------------
	.section	.nv.constant0._Z20vector_add_optimizedPiS_S_i,"a",@progbits
	.sectionflags	@""
	.align	4
.nv.constant0._Z20vector_add_optimizedPiS_S_i:
	.zero		924


//--------------------- .nv.constant0._Z16vector_add_naivePiS_S_i --------------------------
	.section	.nv.constant0._Z16vector_add_naivePiS_S_i,"a",@progbits
	.sectionflags	@""
	.align	4
.nv.constant0._Z16vector_add_naivePiS_S_i:
	.zero		924


//--------------------- SYMBOLS --------------------------

	.type		.nv.reservedSmem.offset0,@object
	.size		.nv.reservedSmem.offset0,0x4
